//
// Generated by NVIDIA NVVM Compiler
//
// Compiler Build ID: CL-36424714
// Cuda compilation tools, release 13.0, V13.0.88
// Based on NVVM 20.0.0
//

.version 9.0
.target sm_100
.address_size 64

	// .globl	_Z28matrix_multiplication_kernelPKfS0_Pfiii
// _ZZ28matrix_multiplication_kernelPKfS0_PfiiiE3s_a has been demoted
// _ZZ28matrix_multiplication_kernelPKfS0_PfiiiE3s_b has been demoted

.visible .entry _Z28matrix_multiplication_kernelPKfS0_Pfiii(
	.param .u64 .ptr .align 1 _Z28matrix_multiplication_kernelPKfS0_Pfiii_param_0,
	.param .u64 .ptr .align 1 _Z28matrix_multiplication_kernelPKfS0_Pfiii_param_1,
	.param .u64 .ptr .align 1 _Z28matrix_multiplication_kernelPKfS0_Pfiii_param_2,
	.param .u32 _Z28matrix_multiplication_kernelPKfS0_Pfiii_param_3,
	.param .u32 _Z28matrix_multiplication_kernelPKfS0_Pfiii_param_4,
	.param .u32 _Z28matrix_multiplication_kernelPKfS0_Pfiii_param_5
)
{
	.reg .pred 	%p<12>;
	.reg .b32 	%r<42>;
	.reg .b32 	%f<111>;
	.reg .b64 	%rd<13>;
	// demoted variable
	.shared .align 4 .b8 _ZZ28matrix_multiplication_kernelPKfS0_PfiiiE3s_a[4096];
	// demoted variable
	.shared .align 4 .b8 _ZZ28matrix_multiplication_kernelPKfS0_PfiiiE3s_b[4096];
	ld.param.u64 	%rd3, [_Z28matrix_multiplication_kernelPKfS0_Pfiii_param_0];
	ld.param.u64 	%rd4, [_Z28matrix_multiplication_kernelPKfS0_Pfiii_param_1];
	ld.param.u64 	%rd5, [_Z28matrix_multiplication_kernelPKfS0_Pfiii_param_2];
	ld.param.u32 	%r23, [_Z28matrix_multiplication_kernelPKfS0_Pfiii_param_3];
	ld.param.u32 	%r24, [_Z28matrix_multiplication_kernelPKfS0_Pfiii_param_4];
	ld.param.u32 	%r25, [_Z28matrix_multiplication_kernelPKfS0_Pfiii_param_5];
	mov.u32 	%r37, %tid.x;
	mov.u32 	%r39, %tid.y;
	mov.u32 	%r26, %ntid.x;
	mov.u32 	%r27, %ctaid.x;
	mad.lo.s32 	%r3, %r26, %r27, %r37;
	mov.u32 	%r28, %ntid.y;
	mov.u32 	%r29, %ctaid.y;
	mad.lo.s32 	%r4, %r28, %r29, %r39;
	setp.lt.s32 	%p1, %r24, 1;
	mov.f32 	%f110, 0f00000000;
	@%p1 bra 	$L__BB0_7;
	add.s32 	%r30, %r24, 31;
	shr.u32 	%r31, %r30, 5;
	shl.b32 	%r32, %r39, 7;
	mov.u32 	%r33, _ZZ28matrix_multiplication_kernelPKfS0_PfiiiE3s_a;
	add.s32 	%r5, %r33, %r32;
	shl.b32 	%r34, %r37, 2;
	add.s32 	%r6, %r5, %r34;
	mov.u32 	%r35, _ZZ28matrix_multiplication_kernelPKfS0_PfiiiE3s_b;
	add.s32 	%r8, %r35, %r34;
	add.s32 	%r7, %r8, %r32;
	neg.s32 	%r41, %r31;
	mad.lo.s32 	%r40, %r39, %r25, %r3;
	shl.b32 	%r11, %r25, 5;
	mad.lo.s32 	%r38, %r24, %r4, %r37;
	cvta.to.global.u64 	%rd1, %rd3;
	cvta.to.global.u64 	%rd2, %rd4;
	mov.f32 	%f110, 0f00000000;
$L__BB0_2:
	setp.ge.s32 	%p2, %r4, %r23;
	setp.ge.s32 	%p3, %r37, %r24;
	mov.f32 	%f108, 0f00000000;
	or.pred  	%p4, %p2, %p3;
	@%p4 bra 	$L__BB0_4;
	mul.wide.u32 	%rd6, %r38, 4;
	add.s64 	%rd7, %rd1, %rd6;
	ld.global.f32 	%f108, [%rd7];
$L__BB0_4:
	setp.ge.s32 	%p5, %r3, %r25;
	st.shared.f32 	[%r6], %f108;
	setp.ge.s32 	%p6, %r39, %r24;
	mov.f32 	%f109, 0f00000000;
	or.pred  	%p7, %p5, %p6;
	@%p7 bra 	$L__BB0_6;
	mul.wide.s32 	%rd8, %r40, 4;
	add.s64 	%rd9, %rd2, %rd8;
	ld.global.f32 	%f109, [%rd9];
$L__BB0_6:
	st.shared.f32 	[%r7], %f109;
	bar.sync 	0;
	ld.shared.f32 	%f12, [%r5];
	ld.shared.f32 	%f13, [%r8];
	fma.rn.f32 	%f14, %f12, %f13, %f110;
	ld.shared.f32 	%f15, [%r5+4];
	ld.shared.f32 	%f16, [%r8+128];
	fma.rn.f32 	%f17, %f15, %f16, %f14;
	ld.shared.f32 	%f18, [%r5+8];
	ld.shared.f32 	%f19, [%r8+256];
	fma.rn.f32 	%f20, %f18, %f19, %f17;
	ld.shared.f32 	%f21, [%r5+12];
	ld.shared.f32 	%f22, [%r8+384];
	fma.rn.f32 	%f23, %f21, %f22, %f20;
	ld.shared.f32 	%f24, [%r5+16];
	ld.shared.f32 	%f25, [%r8+512];
	fma.rn.f32 	%f26, %f24, %f25, %f23;
	ld.shared.f32 	%f27, [%r5+20];
	ld.shared.f32 	%f28, [%r8+640];
	fma.rn.f32 	%f29, %f27, %f28, %f26;
	ld.shared.f32 	%f30, [%r5+24];
	ld.shared.f32 	%f31, [%r8+768];
	fma.rn.f32 	%f32, %f30, %f31, %f29;
	ld.shared.f32 	%f33, [%r5+28];
	ld.shared.f32 	%f34, [%r8+896];
	fma.rn.f32 	%f35, %f33, %f34, %f32;
	ld.shared.f32 	%f36, [%r5+32];
	ld.shared.f32 	%f37, [%r8+1024];
	fma.rn.f32 	%f38, %f36, %f37, %f35;
	ld.shared.f32 	%f39, [%r5+36];
	ld.shared.f32 	%f40, [%r8+1152];
	fma.rn.f32 	%f41, %f39, %f40, %f38;
	ld.shared.f32 	%f42, [%r5+40];
	ld.shared.f32 	%f43, [%r8+1280];
	fma.rn.f32 	%f44, %f42, %f43, %f41;
	ld.shared.f32 	%f45, [%r5+44];
	ld.shared.f32 	%f46, [%r8+1408];
	fma.rn.f32 	%f47, %f45, %f46, %f44;
	ld.shared.f32 	%f48, [%r5+48];
	ld.shared.f32 	%f49, [%r8+1536];
	fma.rn.f32 	%f50, %f48, %f49, %f47;
	ld.shared.f32 	%f51, [%r5+52];
	ld.shared.f32 	%f52, [%r8+1664];
	fma.rn.f32 	%f53, %f51, %f52, %f50;
	ld.shared.f32 	%f54, [%r5+56];
	ld.shared.f32 	%f55, [%r8+1792];
	fma.rn.f32 	%f56, %f54, %f55, %f53;
	ld.shared.f32 	%f57, [%r5+60];
	ld.shared.f32 	%f58, [%r8+1920];
	fma.rn.f32 	%f59, %f57, %f58, %f56;
	ld.shared.f32 	%f60, [%r5+64];
	ld.shared.f32 	%f61, [%r8+2048];
	fma.rn.f32 	%f62, %f60, %f61, %f59;
	ld.shared.f32 	%f63, [%r5+68];
	ld.shared.f32 	%f64, [%r8+2176];
	fma.rn.f32 	%f65, %f63, %f64, %f62;
	ld.shared.f32 	%f66, [%r5+72];
	ld.shared.f32 	%f67, [%r8+2304];
	fma.rn.f32 	%f68, %f66, %f67, %f65;
	ld.shared.f32 	%f69, [%r5+76];
	ld.shared.f32 	%f70, [%r8+2432];
	fma.rn.f32 	%f71, %f69, %f70, %f68;
	ld.shared.f32 	%f72, [%r5+80];
	ld.shared.f32 	%f73, [%r8+2560];
	fma.rn.f32 	%f74, %f72, %f73, %f71;
	ld.shared.f32 	%f75, [%r5+84];
	ld.shared.f32 	%f76, [%r8+2688];
	fma.rn.f32 	%f77, %f75, %f76, %f74;
	ld.shared.f32 	%f78, [%r5+88];
	ld.shared.f32 	%f79, [%r8+2816];
	fma.rn.f32 	%f80, %f78, %f79, %f77;
	ld.shared.f32 	%f81, [%r5+92];
	ld.shared.f32 	%f82, [%r8+2944];
	fma.rn.f32 	%f83, %f81, %f82, %f80;
	ld.shared.f32 	%f84, [%r5+96];
	ld.shared.f32 	%f85, [%r8+3072];
	fma.rn.f32 	%f86, %f84, %f85, %f83;
	ld.shared.f32 	%f87, [%r5+100];
	ld.shared.f32 	%f88, [%r8+3200];
	fma.rn.f32 	%f89, %f87, %f88, %f86;
	ld.shared.f32 	%f90, [%r5+104];
	ld.shared.f32 	%f91, [%r8+3328];
	fma.rn.f32 	%f92, %f90, %f91, %f89;
	ld.shared.f32 	%f93, [%r5+108];
	ld.shared.f32 	%f94, [%r8+3456];
	fma.rn.f32 	%f95, %f93, %f94, %f92;
	ld.shared.f32 	%f96, [%r5+112];
	ld.shared.f32 	%f97, [%r8+3584];
	fma.rn.f32 	%f98, %f96, %f97, %f95;
	ld.shared.f32 	%f99, [%r5+116];
	ld.shared.f32 	%f100, [%r8+3712];
	fma.rn.f32 	%f101, %f99, %f100, %f98;
	ld.shared.f32 	%f102, [%r5+120];
	ld.shared.f32 	%f103, [%r8+3840];
	fma.rn.f32 	%f104, %f102, %f103, %f101;
	ld.shared.f32 	%f105, [%r5+124];
	ld.shared.f32 	%f106, [%r8+3968];
	fma.rn.f32 	%f110, %f105, %f106, %f104;
	bar.sync 	0;
	add.s32 	%r41, %r41, 1;
	setp.ne.s32 	%p8, %r41, 0;
	add.s32 	%r40, %r40, %r11;
	add.s32 	%r39, %r39, 32;
	add.s32 	%r38, %r38, 32;
	add.s32 	%r37, %r37, 32;
	@%p8 bra 	$L__BB0_2;
$L__BB0_7:
	setp.ge.s32 	%p9, %r4, %r23;
	setp.ge.s32 	%p10, %r3, %r25;
	or.pred  	%p11, %p9, %p10;
	@%p11 bra 	$L__BB0_9;
	mad.lo.s32 	%r36, %r25, %r4, %r3;
	cvta.to.global.u64 	%rd10, %rd5;
	mul.wide.s32 	%rd11, %r36, 4;
	add.s64 	%rd12, %rd10, %rd11;
	st.global.f32 	[%rd12], %f110;
$L__BB0_9:
	ret;

}


// ===== COMPILED SASS (sm_100) =====

	.target	sm_100

	.elftype	@"ET_EXEC"


//--------------------- .note.nv.tkinfo           --------------------------
	.section	.note.nv.tkinfo,"",@"SHT_NOTE"
	.sectionflags	@"SHF_NOTE_NV_TKINFO"
	.tkinfo
        /*0018*/ 	.word	0x00000002
        /*0030*/ 	.string	""
        /*0030*/ 	.string	"ptxas"
        /*0030*/ 	.string	"Cuda compilation tools, release 13.0, V13.0.88"
        /*0030*/ 	.string	"Build cuda_13.0.r13.0/compiler.36424714_0"
        /*0030*/ 	.string	"-arch sm_100 -m 64 "



//--------------------- .note.nv.cuinfo           --------------------------
	.section	.note.nv.cuinfo,"",@"SHT_NOTE"
	.sectionflags	@"SHF_NOTE_NV_CUINFO"
        /*0018*/ 	.short	0x0002
        /*001a*/ 	.short	0x0064
        /*001c*/ 	.short	0x0082
	.zero		2


//--------------------- .nv.info                  --------------------------
	.section	.nv.info,"",@"SHT_CUDA_INFO"
	.align	4


	//----- nvinfo : EIATTR_REGCOUNT
	.align		4
        /*0000*/ 	.byte	0x04, 0x2f
        /*0002*/ 	.short	(.L_1 - .L_0)
	.align		4
.L_0:
        /*0004*/ 	.word	index@(_Z28matrix_multiplication_kernelPKfS0_Pfiii)
        /*0008*/ 	.word	0x00000020


	//----- nvinfo : EIATTR_FRAME_SIZE
	.align		4
.L_1:
        /*000c*/ 	.byte	0x04, 0x11
        /*000e*/ 	.short	(.L_3 - .L_2)
	.align		4
.L_2:
        /*0010*/ 	.word	index@(_Z28matrix_multiplication_kernelPKfS0_Pfiii)
        /*0014*/ 	.word	0x00000000


	//----- nvinfo : EIATTR_MIN_STACK_SIZE
	.align		4
.L_3:
        /*0018*/ 	.byte	0x04, 0x12
        /*001a*/ 	.short	(.L_5 - .L_4)
	.align		4
.L_4:
        /*001c*/ 	.word	index@(_Z28matrix_multiplication_kernelPKfS0_Pfiii)
        /*0020*/ 	.word	0x00000000
.L_5:


//--------------------- .nv.compat                --------------------------
	.section	.nv.compat,"",@"SHT_CUDA_COMPAT_INFO"
	.align	4
        /*0000*/ 	.byte	0x02, 0x09, 0x00, 0x00, 0x02, 0x02, 0x01, 0x00, 0x02, 0x05, 0x05, 0x00, 0x03, 0x07, 0x01, 0x01
        /*0010*/ 	.byte	0x02, 0x03, 0x00, 0x00, 0x02, 0x06, 0x01, 0x00, 0x04, 0x0b, 0x08, 0x00, 0x09, 0x00, 0x00, 0x00
        /*0020*/ 	.byte	0x00, 0x00, 0x00, 0x00


//--------------------- .nv.info._Z28matrix_multiplication_kernelPKfS0_Pfiii --------------------------
	.section	.nv.info._Z28matrix_multiplication_kernelPKfS0_Pfiii,"",@"SHT_CUDA_INFO"
	.sectionflags	@""
	.align	4


	//----- nvinfo : EIATTR_CUDA_API_VERSION
	.align		4
        /*0000*/ 	.byte	0x04, 0x37
        /*0002*/ 	.short	(.L_7 - .L_6)
.L_6:
        /*0004*/ 	.word	0x00000082


	//----- nvinfo : EIATTR_KPARAM_INFO
	.align		4
.L_7:
        /*0008*/ 	.byte	0x04, 0x17
        /*000a*/ 	.short	(.L_9 - .L_8)
.L_8:
        /*000c*/ 	.word	0x00000000
        /*0010*/ 	.short	0x0005
        /*0012*/ 	.short	0x0020
        /*0014*/ 	.byte	0x00, 0xf0, 0x11, 0x00


	//----- nvinfo : EIATTR_KPARAM_INFO
	.align		4
.L_9:
        /*0018*/ 	.byte	0x04, 0x17
        /*001a*/ 	.short	(.L_11 - .L_10)
.L_10:
        /*001c*/ 	.word	0x00000000
        /*0020*/ 	.short	0x0004
        /*0022*/ 	.short	0x001c
        /*0024*/ 	.byte	0x00, 0xf0, 0x11, 0x00


	//----- nvinfo : EIATTR_KPARAM_INFO
	.align		4
.L_11:
        /*0028*/ 	.byte	0x04, 0x17
        /*002a*/ 	.short	(.L_13 - .L_12)
.L_12:
        /*002c*/ 	.word	0x00000000
        /*0030*/ 	.short	0x0003
        /*0032*/ 	.short	0x0018
        /*0034*/ 	.byte	0x00, 0xf0, 0x11, 0x00


	//----- nvinfo : EIATTR_KPARAM_INFO
	.align		4
.L_13:
        /*0038*/ 	.byte	0x04, 0x17
        /*003a*/ 	.short	(.L_15 - .L_14)
.L_14:
        /*003c*/ 	.word	0x00000000
        /*0040*/ 	.short	0x0002
        /*0042*/ 	.short	0x0010
        /*0044*/ 	.byte	0x00, 0xf5, 0x21, 0x00


	//----- nvinfo : EIATTR_KPARAM_INFO
	.align		4
.L_15:
        /*0048*/ 	.byte	0x04, 0x17
        /*004a*/ 	.short	(.L_17 - .L_16)
.L_16:
        /*004c*/ 	.word	0x00000000
        /*0050*/ 	.short	0x0001
        /*0052*/ 	.short	0x0008
        /*0054*/ 	.byte	0x00, 0xf5, 0x21, 0x00


	//----- nvinfo : EIATTR_KPARAM_INFO
	.align		4
.L_17:
        /*0058*/ 	.byte	0x04, 0x17
        /*005a*/ 	.short	(.L_19 - .L_18)
.L_18:
        /*005c*/ 	.word	0x00000000
        /*0060*/ 	.short	0x0000
        /*0062*/ 	.short	0x0000
        /*0064*/ 	.byte	0x00, 0xf5, 0x21, 0x00


	//----- nvinfo : EIATTR_SPARSE_MMA_MASK
	.align		4
.L_19:
        /*0068*/ 	.byte	0x03, 0x50
        /*006a*/ 	.short	0x0000


	//----- nvinfo : EIATTR_MAXREG_COUNT
	.align		4
        /*006c*/ 	.byte	0x03, 0x1b
        /*006e*/ 	.short	0x00ff


	//----- nvinfo : EIATTR_NUM_BARRIERS
	.align		4
        /*0070*/ 	.byte	0x02, 0x4c
        /*0072*/ 	.byte	0x01
	.zero		1


	//----- nvinfo : EIATTR_MERCURY_ISA_VERSION
	.align		4
        /*0074*/ 	.byte	0x03, 0x5f
        /*0076*/ 	.short	0x0101


	//----- nvinfo : EIATTR_VRC_CTA_INIT_COUNT
	.align		4
        /*0078*/ 	.byte	0x02, 0x4a
	.zero		1
	.zero		1


	//----- nvinfo : EIATTR_EXIT_INSTR_OFFSETS
	.align		4
        /*007c*/ 	.byte	0x04, 0x1c
        /*007e*/ 	.short	(.L_21 - .L_20)


	//   ....[0]....
.L_20:
        /*0080*/ 	.word	0x00000830


	//   ....[1]....
        /*0084*/ 	.word	0x00000880


	//----- nvinfo : EIATTR_CBANK_PARAM_SIZE
	.align		4
.L_21:
        /*0088*/ 	.byte	0x03, 0x19
        /*008a*/ 	.short	0x0024


	//----- nvinfo : EIATTR_PARAM_CBANK
	.align		4
        /*008c*/ 	.byte	0x04, 0x0a
        /*008e*/ 	.short	(.L_23 - .L_22)
	.align		4
.L_22:
        /*0090*/ 	.word	index@(.nv.constant0._Z28matrix_multiplication_kernelPKfS0_Pfiii)
        /*0094*/ 	.short	0x0380
        /*0096*/ 	.short	0x0024


	//----- nvinfo : EIATTR_SW_WAR
	.align		4
.L_23:
        /*0098*/ 	.byte	0x04, 0x36
        /*009a*/ 	.short	(.L_25 - .L_24)
.L_24:
        /*009c*/ 	.word	0x00000008
.L_25:


//--------------------- .nv.callgraph             --------------------------
	.section	.nv.callgraph,"",@"SHT_CUDA_CALLGRAPH"
	.align	4
	.sectionentsize	8
	.align		4
        /*0000*/ 	.word	0x00000000
	.align		4
        /*0004*/ 	.word	0xffffffff
	.align		4
        /*0008*/ 	.word	0x00000000
	.align		4
        /*000c*/ 	.word	0xfffffffe
	.align		4
        /*0010*/ 	.word	0x00000000
	.align		4
        /*0014*/ 	.word	0xfffffffd
	.align		4
        /*0018*/ 	.word	0x00000000
	.align		4
        /*001c*/ 	.word	0xfffffffc


//--------------------- .text._Z28matrix_multiplication_kernelPKfS0_Pfiii --------------------------
	.section	.text._Z28matrix_multiplication_kernelPKfS0_Pfiii,"ax",@progbits
	.align	128
        .global         _Z28matrix_multiplication_kernelPKfS0_Pfiii
        .type           _Z28matrix_multiplication_kernelPKfS0_Pfiii,@function
        .size           _Z28matrix_multiplication_kernelPKfS0_Pfiii,(.L_x_3 - _Z28matrix_multiplication_kernelPKfS0_Pfiii)
        .other          _Z28matrix_multiplication_kernelPKfS0_Pfiii,@"STO_CUDA_ENTRY STV_DEFAULT"
_Z28matrix_multiplication_kernelPKfS0_Pfiii:
.text._Z28matrix_multiplication_kernelPKfS0_Pfiii:
[----:B------:R-:W-:Y:S01]  /*0000*/  LDC R1, c[0x0][0x37c] ;  /* 0x0000df00ff017b82 */ /* 0x000fe20000000800 */
[----:B------:R-:W0:Y:S01]  /*0010*/  S2R R16, SR_TID.X ;  /* 0x0000000000107919 */ /* 0x000e220000002100 */
[----:B------:R-:W1:Y:S01]  /*0020*/  LDCU UR10, c[0x0][0x39c] ;  /* 0x00007380ff0a77ac */ /* 0x000e620008000800 */
[----:B------:R-:W-:Y:S01]  /*0030*/  HFMA2 R21, -RZ, RZ, 0, 0 ;  /* 0x00000000ff157431 */ /* 0x000fe200000001ff */
[----:B------:R-:W0:Y:S01]  /*0040*/  S2R R3, SR_CTAID.X ;  /* 0x0000000000037919 */ /* 0x000e220000002500 */
[----:B------:R-:W0:Y:S01]  /*0050*/  LDCU UR4, c[0x0][0x360] ;  /* 0x00006c00ff0477ac */ /* 0x000e220008000800 */
[----:B------:R-:W2:Y:S01]  /*0060*/  S2R R17, SR_TID.Y ;  /* 0x0000000000117919 */ /* 0x000ea20000002200 */
[----:B------:R-:W2:Y:S01]  /*0070*/  LDCU UR5, c[0x0][0x364] ;  /* 0x00006c80ff0577ac */ /* 0x000ea20008000800 */
[----:B------:R-:W2:Y:S01]  /*0080*/  S2R R0, SR_CTAID.Y ;  /* 0x0000000000007919 */ /* 0x000ea20000002600 */
[----:B------:R-:W3:Y:S01]  /*0090*/  LDCU UR14, c[0x0][0x3a0] ;  /* 0x00007400ff0e77ac */ /* 0x000ee20008000800 */
[----:B------:R-:W4:Y:S01]  /*00a0*/  LDCU.64 UR8, c[0x0][0x358] ;  /* 0x00006b00ff0877ac */ /* 0x000f220008000a00 */
[----:B-1----:R-:W-:Y:S01]  /*00b0*/  UISETP.GE.AND UP0, UPT, UR10, 0x1, UPT ;  /* 0x000000010a00788c */ /* 0x002fe2000bf06270 */
[----:B0-----:R-:W-:-:S02]  /*00c0*/  IMAD R18, R3, UR4, R16 ;  /* 0x0000000403127c24 */ /* 0x001fc4000f8e0210 */
[----:B--2---:R-:W-:-:S06]  /*00d0*/  IMAD R19, R0, UR5, R17 ;  /* 0x0000000500137c24 */ /* 0x004fcc000f8e0211 */
[----:B---34-:R-:W-:Y:S05]  /*00e0*/  BRA.U !UP0, `(.L_x_0) ;  /* 0x0000000508c47547 */ /* 0x018fea000b800000 */
[----:B------:R-:W0:Y:S01]  /*00f0*/  S2UR UR7, SR_CgaCtaId ;  /* 0x00000000000779c3 */ /* 0x000e220000008800 */
[----:B------:R-:W1:Y:S01]  /*0100*/  LDCU UR11, c[0x0][0x3a0] ;  /* 0x00007400ff0b77ac */ /* 0x000e620008000800 */
[----:B------:R-:W-:Y:S01]  /*0110*/  MOV R21, RZ ;  /* 0x000000ff00157202 */ /* 0x000fe20000000f00 */
[----:B------:R-:W-:Y:S01]  /*0120*/  IMAD R6, R19, UR10, R16 ;  /* 0x0000000a13067c24 */ /* 0x000fe2000f8e0210 */
[----:B------:R-:W-:Y:S01]  /*0130*/  UMOV UR5, 0x400 ;  /* 0x0000040000057882 */ /* 0x000fe20000000000 */
[----:B------:R-:W-:-:S03]  /*0140*/  UIADD3 UR4, UPT, UPT, UR10, 0x1f, URZ ;  /* 0x0000001f0a047890 */ /* 0x000fc6000fffe0ff */
[----:B------:R-:W2:Y:S01]  /*0150*/  LDC R0, c[0x0][0x3a0] ;  /* 0x0000e800ff007b82 */ /* 0x000ea20000000800 */
[----:B------:R-:W-:Y:S02]  /*0160*/  UIADD3 UR6, UPT, UPT, UR5, 0x1000, URZ ;  /* 0x0000100005067890 */ /* 0x000fe4000fffe0ff */
[----:B------:R-:W-:Y:S01]  /*0170*/  USHF.R.U32.HI UR4, URZ, 0x5, UR4 ;  /* 0x00000005ff047899 */ /* 0x000fe20008011604 */
[----:B------:R-:W3:Y:S03]  /*0180*/  LDCU.64 UR12, c[0x0][0x398] ;  /* 0x00007300ff0c77ac */ /* 0x000ee60008000a00 */
[----:B------:R-:W-:Y:S01]  /*0190*/  UIADD3 UR4, UPT, UPT, -UR4, URZ, URZ ;  /* 0x000000ff04047290 */ /* 0x000fe2000fffe1ff */
[----:B-1----:R-:W-:Y:S01]  /*01a0*/  IMAD R7, R17, UR11, R18 ;  /* 0x0000000b11077c24 */ /* 0x002fe2000f8e0212 */
[----:B0-----:R-:W-:Y:S02]  /*01b0*/  ULEA UR5, UR7, UR5, 0x18 ;  /* 0x0000000507057291 */ /* 0x001fe4000f8ec0ff */
[----:B------:R-:W-:-:S04]  /*01c0*/  ULEA UR6, UR7, UR6, 0x18 ;  /* 0x0000000607067291 */ /* 0x000fc8000f8ec0ff */
[C---:B------:R-:W-:Y:S02]  /*01d0*/  LEA R5, R17.reuse, UR5, 0x7 ;  /* 0x0000000511057c11 */ /* 0x040fe4000f8e38ff */
[C---:B------:R-:W-:Y:S02]  /*01e0*/  LEA R2, R16.reuse, UR6, 0x2 ;  /* 0x0000000610027c11 */ /* 0x040fe4000f8e10ff */
[----:B------:R-:W-:Y:S02]  /*01f0*/  LEA R4, R16, R5, 0x2 ;  /* 0x0000000510047211 */ /* 0x000fe400078e10ff */
[----:B---3--:R-:W-:-:S07]  /*0200*/  LEA R3, R17, R2, 0x7 ;  /* 0x0000000211037211 */ /* 0x008fce00078e38ff */
.L_x_1:
[----:B------:R-:W-:Y:S01]  /*0210*/  ISETP.GE.AND P1, PT, R16, UR13, PT ;  /* 0x0000000d10007c0c */ /* 0x000fe2000bf26270 */
[----:B------:R-:W-:Y:S01]  /*0220*/  HFMA2 R24, -RZ, RZ, 0, 0 ;  /* 0x00000000ff187431 */ /* 0x000fe200000001ff */
[----:B------:R-:W-:Y:S02]  /*0230*/  ISETP.GE.AND P0, PT, R17, UR13, PT ;  /* 0x0000000d11007c0c */ /* 0x000fe4000bf06270 */
[----:B------:R-:W-:Y:S02]  /*0240*/  ISETP.GE.OR P1, PT, R19, UR12, P1 ;  /* 0x0000000c13007c0c */ /* 0x000fe40008f26670 */
[----:B--2---:R-:W-:Y:S02]  /*0250*/  ISETP.GE.OR P0, PT, R18, R0, P0 ;  /* 0x000000001200720c */ /* 0x004fe40000706670 */
[----:B------:R-:W-:-:S09]  /*0260*/  MOV R29, RZ ;  /* 0x000000ff001d7202 */ /* 0x000fd20000000f00 */
[----:B------:R-:W0:Y:S08]  /*0270*/  @!P1 LDC.64 R10, c[0x0][0x380] ;  /* 0x0000e000ff0a9b82 */ /* 0x000e300000000a00 */
[----:B------:R-:W1:Y:S01]  /*0280*/  @!P0 LDC.64 R8, c[0x0][0x388] ;  /* 0x0000e200ff088b82 */ /* 0x000e620000000a00 */
[----:B0-----:R-:W-:-:S05]  /*0290*/  @!P1 IMAD.WIDE.U32 R10, R6, 0x4, R10 ;  /* 0x00000004060a9825 */ /* 0x001fca00078e000a */
[----:B------:R-:W2:Y:S01]  /*02a0*/  @!P1 LDG.E R29, desc[UR8][R10.64] ;  /* 0x000000080a1d9981 */ /* 0x000ea2000c1e1900 */
[----:B-1----:R-:W-:-:S05]  /*02b0*/  @!P0 IMAD.WIDE R22, R7, 0x4, R8 ;  /* 0x0000000407168825 */ /* 0x002fca00078e0208 */
[----:B------:R-:W3:Y:S01]  /*02c0*/  @!P0 LDG.E R24, desc[UR8][R22.64] ;  /* 0x0000000816188981 */ /* 0x000ee2000c1e1900 */
[----:B------:R-:W-:-:S04]  /*02d0*/  UIADD3 UR4, UPT, UPT, UR4, 0x1, URZ ;  /* 0x0000000104047890 */ /* 0x000fc8000fffe0ff */
[----:B------:R-:W-:Y:S01]  /*02e0*/  UISETP.NE.AND UP0, UPT, UR4, URZ, UPT ;  /* 0x000000ff0400728c */ /* 0x000fe2000bf05270 */
[----:B------:R-:W-:Y:S01]  /*02f0*/  IADD3 R17, PT, PT, R17, 0x20, RZ ;  /* 0x0000002011117810 */ /* 0x000fe20007ffe0ff */
[----:B--2---:R-:W-:Y:S04]  /*0300*/  STS [R4], R29 ;  /* 0x0000001d04007388 */ /* 0x004fe80000000800 */
[----:B---3--:R-:W-:Y:S01]  /*0310*/  STS [R3], R24 ;  /* 0x0000001803007388 */ /* 0x008fe20000000800 */
[----:B------:R-:W-:Y:S06]  /*0320*/  BAR.SYNC.DEFER_BLOCKING 0x0 ;  /* 0x0000000000007b1d */ /* 0x000fec0000010000 */
[----:B------:R-:W-:Y:S04]  /*0330*/  LDS R28, [R2] ;  /* 0x00000000021c7984 */ /* 0x000fe80000000800 */
[----:B------:R-:W0:Y:S04]  /*0340*/  LDS.128 R12, [R5] ;  /* 0x00000000050c7984 */ /* 0x000e280000000c00 */
[----:B------:R-:W1:Y:S04]  /*0350*/  LDS R23, [R2+0x80] ;  /* 0x0000800002177984 */ /* 0x000e680000000800 */
[----:B------:R-:W2:Y:S04]  /*0360*/  LDS R27, [R2+0x100] ;  /* 0x00010000021b7984 */ /* 0x000ea80000000800 */
[----:B------:R-:W3:Y:S04]  /*0370*/  LDS R26, [R2+0x180] ;  /* 0x00018000021a7984 */ /* 0x000ee80000000800 */
[----:B------:R-:W-:Y:S04]  /*0380*/  LDS R25, [R2+0x200] ;  /* 0x0002000002197984 */ /* 0x000fe80000000800 */
[----:B------:R-:W4:Y:S04]  /*0390*/  LDS.128 R8, [R5+0x10] ;  /* 0x0000100005087984 */ /* 0x000f280000000c00 */
[----:B------:R-:W5:Y:S04]  /*03a0*/  LDS R20, [R2+0x280] ;  /* 0x0002800002147984 */ /* 0x000f680000000800 */
[----:B------:R-:W-:Y:S04]  /*03b0*/  LDS R24, [R2+0x380] ;  /* 0x0003800002187984 */ /* 0x000fe80000000800 */
[----:B------:R-:W-:Y:S01]  /*03c0*/  LDS R22, [R2+0x480] ;  /* 0x0004800002167984 */ /* 0x000fe20000000800 */
[----:B0-----:R-:W-:-:S03]  /*03d0*/  FFMA R12, R12, R28, R21 ;  /* 0x0000001c0c0c7223 */ /* 0x001fc60000000015 */
[----:B------:R-:W0:Y:S01]  /*03e0*/  LDS R21, [R2+0x300] ;  /* 0x0003000002157984 */ /* 0x000e220000000800 */
[----:B-1----:R-:W-:-:S03]  /*03f0*/  FFMA R12, R23, R13, R12 ;  /* 0x0000000d170c7223 */ /* 0x002fc6000000000c */
[----:B------:R-:W-:Y:S01]  /*0400*/  LDS R23, [R2+0x400] ;  /* 0x0004000002177984 */ /* 0x000fe20000000800 */
[----:B--2---:R-:W-:-:S04]  /*0410*/  FFMA R27, R27, R14, R12 ;  /* 0x0000000e1b1b7223 */ /* 0x004fc8000000000c */
[----:B---3--:R-:W-:Y:S02]  /*0420*/  FFMA R27, R26, R15, R27 ;  /* 0x0000000f1a1b7223 */ /* 0x008fe4000000001b */
[----:B------:R-:W1:Y:S04]  /*0430*/  LDS.128 R12, [R5+0x20] ;  /* 0x00002000050c7984 */ /* 0x000e680000000c00 */
[----:B------:R-:W-:Y:S01]  /*0440*/  LDS R26, [R2+0x580] ;  /* 0x00058000021a7984 */ /* 0x000fe20000000800 */
[----:B----4-:R-:W-:-:S03]  /*0450*/  FFMA R27, R8, R25, R27 ;  /* 0x00000019081b7223 */ /* 0x010fc6000000001b */
[----:B------:R-:W2:Y:S01]  /*0460*/  LDS R25, [R2+0x500] ;  /* 0x0005000002197984 */ /* 0x000ea20000000800 */
[----:B-----5:R-:W-:-:S04]  /*0470*/  FFMA R20, R20, R9, R27 ;  /* 0x0000000914147223 */ /* 0x020fc8000000001b */
[----:B0-----:R-:W-:Y:S02]  /*0480*/  FFMA R21, R21, R10, R20 ;  /* 0x0000000a15157223 */ /* 0x001fe40000000014 */
[----:B------:R-:W-:Y:S02]  /*0490*/  LDS R20, [R2+0x680] ;  /* 0x0006800002147984 */ /* 0x000fe40000000800 */
[----:B------:R-:W-:Y:S02]  /*04a0*/  FFMA R27, R24, R11, R21 ;  /* 0x0000000b181b7223 */ /* 0x000fe40000000015 */
[----:B------:R-:W-:Y:S04]  /*04b0*/  LDS R21, [R2+0x600] ;  /* 0x0006000002157984 */ /* 0x000fe80000000800 */
[----:B------:R-:W0:Y:S01]  /*04c0*/  LDS.128 R8, [R5+0x30] ;  /* 0x0000300005087984 */ /* 0x000e220000000c00 */
[----:B-1----:R-:W-:-:S03]  /*04d0*/  FFMA R27, R12, R23, R27 ;  /* 0x000000170c1b7223 */ /* 0x002fc6000000001b */
[----:B------:R-:W1:Y:S01]  /*04e0*/  LDS R23, [R2+0x700] ;  /* 0x0007000002177984 */ /* 0x000e620000000800 */
[----:B------:R-:W-:-:S03]  /*04f0*/  FFMA R22, R22, R13, R27 ;  /* 0x0000000d16167223 */ /* 0x000fc6000000001b */
[----:B------:R-:W3:Y:S01]  /*0500*/  LDS R24, [R2+0x780] ;  /* 0x0007800002187984 */ /* 0x000ee20000000800 */
[----:B--2---:R-:W-:-:S03]  /*0510*/  FFMA R25, R25, R14, R22 ;  /* 0x0000000e19197223 */ /* 0x004fc60000000016 */
[----:B------:R-:W-:Y:S01]  /*0520*/  LDS R22, [R2+0x880] ;  /* 0x0008800002167984 */ /* 0x000fe20000000800 */
[----:B------:R-:W-:-:S03]  /*0530*/  FFMA R27, R26, R15, R25 ;  /* 0x0000000f1a1b7223 */ /* 0x000fc60000000019 */
[----:B------:R-:W-:Y:S04]  /*0540*/  LDS R25, [R2+0x800] ;  /* 0x0008000002197984 */ /* 0x000fe80000000800 */
[----:B------:R-:W2:Y:S04]  /*0550*/  LDS.128 R12, [R5+0x40] ;  /* 0x00004000050c7984 */ /* 0x000ea80000000c00 */
[----:B------:R-:W-:Y:S01]  /*0560*/  LDS R26, [R2+0x980] ;  /* 0x00098000021a7984 */ /* 0x000fe20000000800 */
[----:B0-----:R-:W-:-:S03]  /*0570*/  FFMA R27, R8, R21, R27 ;  /* 0x00000015081b7223 */ /* 0x001fc6000000001b */
[----:B------:R-:W0:Y:S01]  /*0580*/  LDS R21, [R2+0x900] ;  /* 0x0009000002157984 */ /* 0x000e220000000800 */
[----:B------:R-:W-:-:S04]  /*0590*/  FFMA R20, R20, R9, R27 ;  /* 0x0000000914147223 */ /* 0x000fc8000000001b */
[----:B-1----:R-:W-:Y:S02]  /*05a0*/  FFMA R23, R23, R10, R20 ;  /* 0x0000000a17177223 */ /* 0x002fe40000000014 */
[----:B------:R-:W-:Y:S02]  /*05b0*/  LDS R20, [R2+0xa80] ;  /* 0x000a800002147984 */ /* 0x000fe40000000800 */
[----:B---3--:R-:W-:Y:S02]  /*05c0*/  FFMA R27, R24, R11, R23 ;  /* 0x0000000b181b7223 */ /* 0x008fe40000000017 */
[----:B------:R-:W-:Y:S04]  /*05d0*/  LDS R23, [R2+0xa00] ;  /* 0x000a000002177984 */ /* 0x000fe80000000800 */
[----:B------:R-:W1:Y:S01]  /*05e0*/  LDS.128 R8, [R5+0x50] ;  /* 0x0000500005087984 */ /* 0x000e620000000c00 */
[----:B--2---:R-:W-:-:S03]  /*05f0*/  FFMA R27, R12, R25, R27 ;  /* 0x000000190c1b7223 */ /* 0x004fc6000000001b */
[----:B------:R-:W2:Y:S01]  /*0600*/  LDS R25, [R2+0xb00] ;  /* 0x000b000002197984 */ /* 0x000ea20000000800 */
[----:B------:R-:W-:-:S03]  /*0610*/  FFMA R12, R22, R13, R27 ;  /* 0x0000000d160c7223 */ /* 0x000fc6000000001b */
[----:B------:R-:W3:Y:S04]  /*0620*/  LDS R22, [R2+0xb80] ;  /* 0x000b800002167984 */ /* 0x000ee80000000800 */
[----:B------:R-:W-:Y:S01]  /*0630*/  LDS R24, [R2+0xc80] ;  /* 0x000c800002187984 */ /* 0x000fe20000000800 */
[----:B0-----:R-:W-:-:S04]  /*0640*/  FFMA R21, R21, R14, R12 ;  /* 0x0000000e15157223 */ /* 0x001fc8000000000c */
[----:B------:R-:W-:Y:S02]  /*0650*/  FFMA R27, R26, R15, R21 ;  /* 0x0000000f1a1b7223 */ /* 0x000fe40000000015 */
[----:B------:R-:W-:Y:S04]  /*0660*/  LDS R21, [R2+0xc00] ;  /* 0x000c000002157984 */ /* 0x000fe80000000800 */
[----:B------:R-:W0:Y:S01]  /*0670*/  LDS.128 R12, [R5+0x60] ;  /* 0x00006000050c7984 */ /* 0x000e220000000c00 */
[----:B-1----:R-:W-:-:S04]  /*0680*/  FFMA R23, R8, R23, R27 ;  /* 0x0000001708177223 */ /* 0x002fc8000000001b */
[----:B------:R-:W-:Y:S02]  /*0690*/  FFMA R20, R20, R9, R23 ;  /* 0x0000000914147223 */ /* 0x000fe40000000017 */
[----:B------:R-:W1:Y:S02]  /*06a0*/  LDS R23, [R2+0xd00] ;  /* 0x000d000002177984 */ /* 0x000e640000000800 */
[----:B--2---:R-:W-:Y:S02]  /*06b0*/  FFMA R25, R25, R10, R20 ;  /* 0x0000000a19197223 */ /* 0x004fe40000000014 */
[----:B------:R-:W2:Y:S02]  /*06c0*/  LDS R20, [R2+0xd80] ;  /* 0x000d800002147984 */ /* 0x000ea40000000800 */
[----:B---3--:R-:W-:Y:S02]  /*06d0*/  FFMA R27, R22, R11, R25 ;  /* 0x0000000b161b7223 */ /* 0x008fe40000000019 */
[----:B------:R-:W-:Y:S04]  /*06e0*/  LDS R25, [R2+0xe00] ;  /* 0x000e000002197984 */ /* 0x000fe80000000800 */
[----:B------:R-:W3:Y:S04]  /*06f0*/  LDS.128 R8, [R5+0x70] ;  /* 0x0000700005087984 */ /* 0x000ee80000000c00 */
[----:B------:R-:W4:Y:S01]  /*0700*/  LDS R22, [R2+0xe80] ;  /* 0x000e800002167984 */ /* 0x000f220000000800 */
[----:B0-----:R-:W-:-:S03]  /*0710*/  FFMA R27, R12, R21, R27 ;  /* 0x000000150c1b7223 */ /* 0x001fc6000000001b */
[----:B------:R-:W0:Y:S04]  /*0720*/  LDS R21, [R2+0xf00] ;  /* 0x000f000002157984 */ /* 0x000e280000000800 */
[----:B------:R-:W5:Y:S01]  /*0730*/  LDS R12, [R2+0xf80] ;  /* 0x000f8000020c7984 */ /* 0x000f620000000800 */
[----:B------:R-:W-:-:S04]  /*0740*/  FFMA R24, R24, R13, R27 ;  /* 0x0000000d18187223 */ /* 0x000fc8000000001b */
[----:B-1----:R-:W-:-:S04]  /*0750*/  FFMA R23, R23, R14, R24 ;  /* 0x0000000e17177223 */ /* 0x002fc80000000018 */
[----:B--2---:R-:W-:-:S04]  /*0760*/  FFMA R15, R20, R15, R23 ;  /* 0x0000000f140f7223 */ /* 0x004fc80000000017 */
[----:B---3--:R-:W-:-:S04]  /*0770*/  FFMA R15, R8, R25, R15 ;  /* 0x00000019080f7223 */ /* 0x008fc8000000000f */
[----:B----4-:R-:W-:Y:S01]  /*0780*/  FFMA R22, R22, R9, R15 ;  /* 0x0000000916167223 */ /* 0x010fe2000000000f */
[----:B------:R-:W-:Y:S02]  /*0790*/  IADD3 R16, PT, PT, R16, 0x20, RZ ;  /* 0x0000002010107810 */ /* 0x000fe40007ffe0ff */
[----:B------:R-:W-:Y:S02]  /*07a0*/  IADD3 R6, PT, PT, R6, 0x20, RZ ;  /* 0x0000002006067810 */ /* 0x000fe40007ffe0ff */
[----:B------:R-:W-:Y:S01]  /*07b0*/  LEA R7, R0, R7, 0x5 ;  /* 0x0000000700077211 */ /* 0x000fe200078e28ff */
[----:B0-----:R-:W-:-:S04]  /*07c0*/  FFMA R21, R21, R10, R22 ;  /* 0x0000000a15157223 */ /* 0x001fc80000000016 */
[----:B-----5:R-:W-:Y:S01]  /*07d0*/  FFMA R21, R12, R11, R21 ;  /* 0x0000000b0c157223 */ /* 0x020fe20000000015 */
[----:B------:R-:W-:Y:S06]  /*07e0*/  BAR.SYNC.DEFER_BLOCKING 0x0 ;  /* 0x0000000000007b1d */ /* 0x000fec0000010000 */
[----:B------:R-:W-:Y:S05]  /*07f0*/  BRA.U UP0, `(.L_x_1) ;  /* 0xfffffff900847547 */ /* 0x000fea000b83ffff */
.L_x_0:
[----:B------:R-:W0:Y:S01]  /*0800*/  LDCU UR4, c[0x0][0x398] ;  /* 0x00007300ff0477ac */ /* 0x000e220008000800 */
[----:B------:R-:W-:-:S04]  /*0810*/  ISETP.GE.AND P0, PT, R18, UR14, PT ;  /* 0x0000000e12007c0c */ /* 0x000fc8000bf06270 */
[----:B0-----:R-:W-:-:S13]  /*0820*/  ISETP.GE.OR P0, PT, R19, UR4, P0 ;  /* 0x0000000413007c0c */ /* 0x001fda0008706670 */
[----:B------:R-:W-:Y:S05]  /*0830*/  @P0 EXIT ;  /* 0x000000000000094d */ /* 0x000fea0003800000 */
[----:B------:R-:W0:Y:S01]  /*0840*/  LDC.64 R2, c[0x0][0x390] ;  /* 0x0000e400ff027b82 */ /* 0x000e220000000a00 */
[----:B------:R-:W-:-:S04]  /*0850*/  IMAD R19, R19, UR14, R18 ;  /* 0x0000000e13137c24 */ /* 0x000fc8000f8e0212 */
[----:B0-----:R-:W-:-:S05]  /*0860*/  IMAD.WIDE R2, R19, 0x4, R2 ;  /* 0x0000000413027825 */ /* 0x001fca00078e0202 */
[----:B------:R-:W-:Y:S01]  /*0870*/  STG.E desc[UR8][R2.64], R21 ;  /* 0x0000001502007986 */ /* 0x000fe2000c101908 */
[----:B------:R-:W-:Y:S05]  /*0880*/  EXIT ;  /* 0x000000000000794d */ /* 0x000fea0003800000 */
.L_x_2:
[----:B------:R-:W-:-:S00]  /*0890*/  BRA `(.L_x_2) ;  /* 0xfffffffc00fc7947 */ /* 0x000fc0000383ffff */
[----:B------:R-:W-:-:S00]  /*08a0*/  NOP ;  /* 0x0000000000007918 */ /* 0x000fc00000000000 */
        /* <DEDUP_REMOVED lines=13> */
.L_x_3:


//--------------------- .nv.shared._Z28matrix_multiplication_kernelPKfS0_Pfiii --------------------------
	.section	.nv.shared._Z28matrix_multiplication_kernelPKfS0_Pfiii,"aw",@nobits
	.sectionflags	@""
	.align	4
.nv.shared._Z28matrix_multiplication_kernelPKfS0_Pfiii:
	.zero		9216


//--------------------- .nv.shared.reserved.0     --------------------------
	.section	.nv.shared.reserved.0,"aw",@nobits
	.weak		__nv_reservedSMEM_offset_0_alias
	.size		__nv_reservedSMEM_offset_0_alias, 0, 64
	.other		__nv_reservedSMEM_offset_0_alias,@"STO_CUDA_RESERVED_SHARED STV_DEFAULT"
__nv_reservedSMEM_offset_0_alias:
	.zero		0
	.zero		64


//--------------------- .nv.constant0._Z28matrix_multiplication_kernelPKfS0_Pfiii --------------------------
	.section	.nv.constant0._Z28matrix_multiplication_kernelPKfS0_Pfiii,"a",@progbits
	.sectionflags	@""
	.align	4
.nv.constant0._Z28matrix_multiplication_kernelPKfS0_Pfiii:
	.zero		932


//--------------------- SYMBOLS --------------------------

	.type		.nv.reservedSmem.offset0,@object
	.size		.nv.reservedSmem.offset0,0x4
	.type		.nv.reservedSmem.cap,@object
	.size		.nv.reservedSmem.cap,0x4
